	.headerflags	@"EF_CUDA_TEXMODE_UNIFIED EF_CUDA_64BIT_ADDRESS EF_CUDA_ACCELERATORS EF_CUDA_SM90 EF_CUDA_VIRTUAL_SM(EF_CUDA_SM90)"
	.elftype	@"ET_EXEC"


//--------------------- .nv.info                  --------------------------
	.section	.nv.info,"",@"SHT_CUDA_INFO"
	.align	4


	//----- nvinfo : EIATTR_REGCOUNT
	.align		4
        /*0000*/ 	.byte	0x04, 0x2f
        /*0002*/ 	.short	(.L_3 - .L_2)
	.align		4
.L_2:
        /*0004*/ 	.word	index@(triton_poi_fused__native_batch_norm_legit_no_training_3)
        /*0008*/ 	.word	0x00000020


	//----- nvinfo : EIATTR_MIN_STACK_SIZE
	.align		4
.L_3:
        /*000c*/ 	.byte	0x04, 0x12
        /*000e*/ 	.short	(.L_5 - .L_4)
	.align		4
.L_4:
        /*0010*/ 	.word	index@(triton_poi_fused__native_batch_norm_legit_no_training_3)
        /*0014*/ 	.word	0x00000000


	//----- nvinfo : EIATTR_FRAME_SIZE
	.align		4
.L_5:
        /*0018*/ 	.byte	0x04, 0x11
        /*001a*/ 	.short	(.L_7 - .L_6)
	.align		4
.L_6:
        /*001c*/ 	.word	index@(triton_poi_fused__native_batch_norm_legit_no_training_3)
        /*0020*/ 	.word	0x00000000


	//----- nvinfo : EIATTR_MIN_STACK_SIZE
	.align		4
.L_7:
        /*0024*/ 	.byte	0x04, 0x12
        /*0026*/ 	.short	(.L_9 - .L_8)
	.align		4
.L_8:
        /*0028*/ 	.word	index@(triton_poi_fused__native_batch_norm_legit_no_training_3)
        /*002c*/ 	.word	0x00000000
.L_9:


//--------------------- .nv.info.triton_poi_fused__native_batch_norm_legit_no_training_3 --------------------------
	.section	.nv.info.triton_poi_fused__native_batch_norm_legit_no_training_3,"",@"SHT_CUDA_INFO"
	.sectionflags	@""
	.align	4


	//----- nvinfo : EIATTR_CUDA_API_VERSION
	.align		4
        /*0000*/ 	.byte	0x04, 0x37
        /*0002*/ 	.short	(.L_11 - .L_10)
.L_10:
        /*0004*/ 	.word	0x0000007c


	//----- nvinfo : EIATTR_KPARAM_INFO
	.align		4
.L_11:
        /*0008*/ 	.byte	0x04, 0x17
        /*000a*/ 	.short	(.L_13 - .L_12)
.L_12:
        /*000c*/ 	.word	0x00000000
        /*0010*/ 	.short	0x0006
        /*0012*/ 	.short	0x0030
        /*0014*/ 	.byte	0x00, 0xf0, 0x11, 0x00


	//----- nvinfo : EIATTR_KPARAM_INFO
	.align		4
.L_13:
        /*0018*/ 	.byte	0x04, 0x17
        /*001a*/ 	.short	(.L_15 - .L_14)
.L_14:
        /*001c*/ 	.word	0x00000000
        /*0020*/ 	.short	0x0005
        /*0022*/ 	.short	0x0028
        /*0024*/ 	.byte	0x00, 0xf4, 0x21, 0x00


	//----- nvinfo : EIATTR_KPARAM_INFO
	.align		4
.L_15:
        /*0028*/ 	.byte	0x04, 0x17
        /*002a*/ 	.short	(.L_17 - .L_16)
.L_16:
        /*002c*/ 	.word	0x00000000
        /*0030*/ 	.short	0x0004
        /*0032*/ 	.short	0x0020
        /*0034*/ 	.byte	0x00, 0xf4, 0x21, 0x00


	//----- nvinfo : EIATTR_KPARAM_INFO
	.align		4
.L_17:
        /*0038*/ 	.byte	0x04, 0x17
        /*003a*/ 	.short	(.L_19 - .L_18)
.L_18:
        /*003c*/ 	.word	0x00000000
        /*0040*/ 	.short	0x0003
        /*0042*/ 	.short	0x0018
        /*0044*/ 	.byte	0x00, 0xf4, 0x21, 0x00


	//----- nvinfo : EIATTR_KPARAM_INFO
	.align		4
.L_19:
        /*0048*/ 	.byte	0x04, 0x17
        /*004a*/ 	.short	(.L_21 - .L_20)
.L_20:
        /*004c*/ 	.word	0x00000000
        /*0050*/ 	.short	0x0002
        /*0052*/ 	.short	0x0010
        /*0054*/ 	.byte	0x00, 0xf4, 0x21, 0x00


	//----- nvinfo : EIATTR_KPARAM_INFO
	.align		4
.L_21:
        /*0058*/ 	.byte	0x04, 0x17
        /*005a*/ 	.short	(.L_23 - .L_22)
.L_22:
        /*005c*/ 	.word	0x00000000
        /*0060*/ 	.short	0x0001
        /*0062*/ 	.short	0x0008
        /*0064*/ 	.byte	0x00, 0xf4, 0x21, 0x00


	//----- nvinfo : EIATTR_KPARAM_INFO
	.align		4
.L_23:
        /*0068*/ 	.byte	0x04, 0x17
        /*006a*/ 	.short	(.L_25 - .L_24)
.L_24:
        /*006c*/ 	.word	0x00000000
        /*0070*/ 	.short	0x0000
        /*0072*/ 	.short	0x0000
        /*0074*/ 	.byte	0x00, 0xf4, 0x21, 0x00


	//----- nvinfo : EIATTR_SPARSE_MMA_MASK
	.align		4
.L_25:
        /*0078*/ 	.byte	0x03, 0x50
        /*007a*/ 	.short	0x0000


	//----- nvinfo : EIATTR_MAXREG_COUNT
	.align		4
        /*007c*/ 	.byte	0x03, 0x1b
        /*007e*/ 	.short	0x00ff


	//----- nvinfo : EIATTR_EXIT_INSTR_OFFSETS
	.align		4
        /*0080*/ 	.byte	0x04, 0x1c
        /*0082*/ 	.short	(.L_27 - .L_26)


	//   ....[0]....
.L_26:
        /*0084*/ 	.word	0x000005d0


	//   ....[1]....
        /*0088*/ 	.word	0x000005f0


	//----- nvinfo : EIATTR_REQNTID
	.align		4
.L_27:
        /*008c*/ 	.byte	0x04, 0x10
        /*008e*/ 	.short	(.L_29 - .L_28)
.L_28:
        /*0090*/ 	.word	0x00000080
        /*0094*/ 	.word	0x00000001
        /*0098*/ 	.word	0x00000001


	//----- nvinfo : EIATTR_CBANK_PARAM_SIZE
	.align		4
.L_29:
        /*009c*/ 	.byte	0x03, 0x19
        /*009e*/ 	.short	0x0034


	//----- nvinfo : EIATTR_PARAM_CBANK
	.align		4
        /*00a0*/ 	.byte	0x04, 0x0a
        /*00a2*/ 	.short	(.L_31 - .L_30)
	.align		4
.L_30:
        /*00a4*/ 	.word	index@(.nv.constant0.triton_poi_fused__native_batch_norm_legit_no_training_3)
        /*00a8*/ 	.short	0x0210
        /*00aa*/ 	.short	0x0034


	//----- nvinfo : EIATTR_SW_WAR
	.align		4
.L_31:
        /*00ac*/ 	.byte	0x04, 0x36
        /*00ae*/ 	.short	(.L_33 - .L_32)
.L_32:
        /*00b0*/ 	.word	0x00000008
.L_33:


//--------------------- .nv.callgraph             --------------------------
	.section	.nv.callgraph,"",@"SHT_CUDA_CALLGRAPH"
	.align	4
	.sectionentsize	8
	.align		4
        /*0000*/ 	.word	0x00000000
	.align		4
        /*0004*/ 	.word	0xffffffff
	.align		4
        /*0008*/ 	.word	0x00000000
	.align		4
        /*000c*/ 	.word	0xfffffffe
	.align		4
        /*0010*/ 	.word	0x00000000
	.align		4
        /*0014*/ 	.word	0xfffffffd
	.align		4
        /*0018*/ 	.word	0x00000000
	.align		4
        /*001c*/ 	.word	0xfffffffc


//--------------------- .nv.constant4             --------------------------
	.section	.nv.constant4,"a",@progbits
	.align	8
	.align		8
.nv.constant4:
        /*0000*/ 	.dword	_$_str
	.align		8
        /*0008*/ 	.dword	_$_str_$_2


//--------------------- .text.triton_poi_fused__native_batch_norm_legit_no_training_3 --------------------------
	.section	.text.triton_poi_fused__native_batch_norm_legit_no_training_3,"ax",@progbits
	.align	128
        .global         triton_poi_fused__native_batch_norm_legit_no_training_3
        .type           triton_poi_fused__native_batch_norm_legit_no_training_3,@function
        .size           triton_poi_fused__native_batch_norm_legit_no_training_3,(.L_x_1 - triton_poi_fused__native_batch_norm_legit_no_training_3)
        .other          triton_poi_fused__native_batch_norm_legit_no_training_3,@"STO_CUDA_ENTRY STV_DEFAULT"
triton_poi_fused__native_batch_norm_legit_no_training_3:
.text.triton_poi_fused__native_batch_norm_legit_no_training_3:
[----:B------:R-:W0:Y:S01]  /*0000*/  LDC R1, c[0x0][0x28] ;  /* 0x00000a00ff017b82 */ /* 0x000e220000000800 */
[----:B------:R-:W1:Y:S07]  /*0010*/  S2R R0, SR_TID.X ;  /* 0x0000000000007919 */ /* 0x000e6e0000002100 */
[----:B------:R-:W2:Y:S01]  /*0020*/  LDC.64 R2, c[0x0][0x220] ;  /* 0x00008800ff027b82 */ /* 0x000ea20000000a00 */
[----:B------:R-:W-:Y:S02]  /*0030*/  CS2R R20, SRZ ;  /* 0x0000000000147805 */ /* 0x000fe4000001ff00 */
[----:B------:R-:W-:Y:S01]  /*0040*/  CS2R R22, SRZ ;  /* 0x0000000000167805 */ /* 0x000fe2000001ff00 */
[----:B------:R-:W3:Y:S01]  /*0050*/  S2R R7, SR_CTAID.X ;  /* 0x0000000000077919 */ /* 0x000ee20000002500 */
[----:B------:R-:W-:-:S03]  /*0060*/  ULDC.64 UR4, c[0x0][0x208] ;  /* 0x0000820000047ab9 */ /* 0x000fc60000000a00 */
[----:B------:R-:W4:Y:S08]  /*0070*/  LDC.64 R24, c[0x0][0x210] ;  /* 0x00008400ff187b82 */ /* 0x000f300000000a00 */
[----:B------:R-:W5:Y:S08]  /*0080*/  LDC.64 R26, c[0x0][0x218] ;  /* 0x00008600ff1a7b82 */ /* 0x000f700000000a00 */
[----:B------:R-:W5:Y:S01]  /*0090*/  LDC.64 R8, c[0x0][0x228] ;  /* 0x00008a00ff087b82 */ /* 0x000f620000000a00 */
[----:B-1----:R-:W-:-:S02]  /*00a0*/  SHF.L.U32 R0, R0, 0x2, RZ ;  /* 0x0000000200007819 */ /* 0x002fc400000006ff */
[----:B---3--:R-:W-:Y:S02]  /*00b0*/  SHF.R.S32.HI R5, RZ, 0x16, R7 ;  /* 0x00000016ff057819 */ /* 0x008fe40000011407 */
[----:B------:R-:W-:Y:S02]  /*00c0*/  LOP3.LUT R0, R0, 0x1fc, RZ, 0xc0, !PT ;  /* 0x000001fc00007812 */ /* 0x000fe400078ec0ff */
[----:B------:R-:W-:Y:S02]  /*00d0*/  SGXT R5, R5, 0x1 ;  /* 0x000000010505781a */ /* 0x000fe40000000200 */
[----:B------:R-:W-:Y:S02]  /*00e0*/  LEA R0, R7, R0, 0x9 ;  /* 0x0000000007007211 */ /* 0x000fe400078e48ff */
[----:B------:R-:W-:Y:S01]  /*00f0*/  CS2R R16, SRZ ;  /* 0x0000000000107805 */ /* 0x000fe2000001ff00 */
[----:B------:R-:W1:Y:S01]  /*0100*/  LDC.64 R6, c[0x0][0x230] ;  /* 0x00008c00ff067b82 */ /* 0x000e620000000a00 */
[----:B------:R-:W-:-:S02]  /*0110*/  LEA.HI R5, R5, R0, RZ, 0x4 ;  /* 0x0000000005057211 */ /* 0x000fc400078f20ff */
[----:B------:R-:W-:Y:S02]  /*0120*/  ISETP.GE.AND P0, PT, R0, 0xf040, PT ;  /* 0x0000f0400000780c */ /* 0x000fe40003f06270 */
[----:B------:R-:W-:-:S04]  /*0130*/  LOP3.LUT R5, R5, 0xfffffff0, RZ, 0xc0, !PT ;  /* 0xfffffff005057812 */ /* 0x000fc800078ec0ff */
[----:B------:R-:W-:-:S05]  /*0140*/  IADD3 R4, R0, -R5, RZ ;  /* 0x8000000500047210 */ /* 0x000fca0007ffe0ff */
[----:B--2---:R-:W-:-:S05]  /*0150*/  IMAD.WIDE R2, R4, 0x4, R2 ;  /* 0x0000000404027825 */ /* 0x004fca00078e0202 */
[----:B------:R2:W3:Y:S01]  /*0160*/  @!P0 LDG.E.EL.128 R20, desc[UR4][R2.64] ;  /* 0x0000000402148981 */ /* 0x0004e2000c2e1d00 */
[----:B------:R-:W-:Y:S02]  /*0170*/  CS2R R18, SRZ ;  /* 0x0000000000127805 */ /* 0x000fe4000001ff00 */
[----:B------:R-:W-:Y:S02]  /*0180*/  CS2R R12, SRZ ;  /* 0x00000000000c7805 */ /* 0x000fe4000001ff00 */
[----:B------:R-:W-:Y:S01]  /*0190*/  CS2R R14, SRZ ;  /* 0x00000000000e7805 */ /* 0x000fe2000001ff00 */
[----:B----4-:R-:W-:-:S04]  /*01a0*/  IMAD.WIDE R24, R0, 0x4, R24 ;  /* 0x0000000400187825 */ /* 0x010fc800078e0218 */
[C---:B-----5:R-:W-:Y:S01]  /*01b0*/  IMAD.WIDE R26, R4.reuse, 0x4, R26 ;  /* 0x00000004041a7825 */ /* 0x060fe200078e021a */
[----:B------:R-:W4:Y:S04]  /*01c0*/  @!P0 LDG.E.128 R16, desc[UR4][R24.64] ;  /* 0x0000000418108981 */ /* 0x000f28000c1e1d00 */
[----:B------:R-:W4:Y:S01]  /*01d0*/  @!P0 LDG.E.EL.128 R12, desc[UR4][R26.64] ;  /* 0x000000041a0c8981 */ /* 0x000f22000c2e1d00 */
[C---:B0-2---:R-:W-:Y:S01]  /*01e0*/  IMAD.WIDE R2, R4.reuse, 0x4, R8 ;  /* 0x0000000404027825 */ /* 0x045fe200078e0208 */
[----:B------:R-:W-:Y:S02]  /*01f0*/  CS2R R8, SRZ ;  /* 0x0000000000087805 */ /* 0x000fe4000001ff00 */
[----:B------:R-:W-:Y:S01]  /*0200*/  CS2R R10, SRZ ;  /* 0x00000000000a7805 */ /* 0x000fe2000001ff00 */
[----:B-1----:R-:W-:Y:S01]  /*0210*/  IMAD.WIDE R28, R4, 0x4, R6 ;  /* 0x00000004041c7825 */ /* 0x002fe200078e0206 */
[----:B------:R-:W-:-:S02]  /*0220*/  CS2R R4, SRZ ;  /* 0x0000000000047805 */ /* 0x000fc4000001ff00 */
[----:B------:R-:W-:Y:S02]  /*0230*/  CS2R R6, SRZ ;  /* 0x0000000000067805 */ /* 0x000fe4000001ff00 */
[----:B------:R0:W2:Y:S04]  /*0240*/  @!P0 LDG.E.EL.128 R8, desc[UR4][R2.64] ;  /* 0x0000000402088981 */ /* 0x0000a8000c2e1d00 */
[----:B------:R-:W2:Y:S01]  /*0250*/  @!P0 LDG.E.EL.128 R4, desc[UR4][R28.64] ;  /* 0x000000041c048981 */ /* 0x000ea2000c2e1d00 */
[----:B0-----:R-:W0:Y:S02]  /*0260*/  LDC.64 R2, c[0x0][0x238] ;  /* 0x00008e00ff027b82 */ /* 0x001e240000000a00 */
[----:B0-----:R-:W-:-:S04]  /*0270*/  IMAD.WIDE R2, R0, 0x4, R2 ;  /* 0x0000000400027825 */ /* 0x001fc800078e0202 */
[----:B---3--:R-:W-:Y:S01]  /*0280*/  FADD R20, R20, 9.9999997473787516356e-06 ;  /* 0x3727c5ac14147421 */ /* 0x008fe20000000000 */
[----:B------:R-:W-:Y:S01]  /*0290*/  FADD R21, R21, 9.9999997473787516356e-06 ;  /* 0x3727c5ac15157421 */ /* 0x000fe20000000000 */
[----:B------:R-:W-:Y:S01]  /*02a0*/  FADD R25, R22, 9.9999997473787516356e-06 ;  /* 0x3727c5ac16197421 */ /* 0x000fe20000000000 */
[----:B------:R-:W-:Y:S01]  /*02b0*/  FADD R23, R23, 9.9999997473787516356e-06 ;  /* 0x3727c5ac17177421 */ /* 0x000fe20000000000 */
[----:B------:R-:W0:Y:S01]  /*02c0*/  MUFU.SQRT R24, R20 ;  /* 0x0000001400187308 */ /* 0x000e220000002000 */
[----:B------:R-:W-:-:S07]  /*02d0*/  HFMA2.MMA R22, -RZ, RZ, 1.625, 0 ;  /* 0x3e800000ff167435 */ /* 0x000fce00000001ff */
[----:B------:R1:W3:Y:S01]  /*02e0*/  MUFU.SQRT R26, R21 ;  /* 0x00000015001a7308 */ /* 0x0002e20000002000 */
[----:B----4-:R-:W-:Y:S01]  /*02f0*/  FADD R15, -R15, R19 ;  /* 0x000000130f0f7221 */ /* 0x010fe20000000100 */
[----:B------:R-:W-:Y:S01]  /*0300*/  FADD R14, -R14, R18 ;  /* 0x000000120e0e7221 */ /* 0x000fe20000000100 */
[----:B------:R-:W-:Y:S01]  /*0310*/  FADD R13, -R13, R17 ;  /* 0x000000110d0d7221 */ /* 0x000fe20000000100 */
[----:B------:R-:W-:Y:S01]  /*0320*/  FADD R12, -R12, R16 ;  /* 0x000000100c0c7221 */ /* 0x000fe20000000100 */
[----:B0-----:R-:W-:-:S03]  /*0330*/  FSETP.GT.AND P6, PT, R24, 8.50705917302346158658e+37, PT ;  /* 0x7e8000001800780b */ /* 0x001fc60003fc4000 */
[----:B------:R-:W0:Y:S01]  /*0340*/  MUFU.SQRT R25, R25 ;  /* 0x0000001900197308 */ /* 0x000e220000002000 */
[----:B------:R-:W-:Y:S02]  /*0350*/  FSETP.GEU.AND P1, PT, R24, 1.175494350822287508e-38, PT ;  /* 0x008000001800780b */ /* 0x000fe40003f2e000 */
[----:B-1----:R-:W-:Y:S02]  /*0360*/  FSEL R21, R22, 1, P6 ;  /* 0x3f80000016157808 */ /* 0x002fe40003000000 */
[----:B---3--:R-:W-:-:S03]  /*0370*/  FSETP.GT.AND P2, PT, R26, 8.50705917302346158658e+37, PT ;  /* 0x7e8000001a00780b */ /* 0x008fc60003f44000 */
[----:B------:R-:W1:Y:S01]  /*0380*/  MUFU.SQRT R27, R23 ;  /* 0x00000017001b7308 */ /* 0x000e620000002000 */
[----:B------:R-:W-:Y:S02]  /*0390*/  FSETP.GEU.AND P3, PT, R26, 1.175494350822287508e-38, PT ;  /* 0x008000001a00780b */ /* 0x000fe40003f6e000 */
[----:B------:R-:W-:Y:S01]  /*03a0*/  FSEL R20, R22, 1, P2 ;  /* 0x3f80000016147808 */ /* 0x000fe20001000000 */
[----:B------:R-:W-:Y:S02]  /*03b0*/  @P6 FMUL R24, R24, 0.25 ;  /* 0x3e80000018186820 */ /* 0x000fe40000400000 */
[----:B------:R-:W-:Y:S01]  /*03c0*/  @!P1 FMUL R21, R21, 16777216 ;  /* 0x4b80000015159820 */ /* 0x000fe20000400000 */
[C---:B0-----:R-:W-:Y:S01]  /*03d0*/  FSETP.GT.AND P4, PT, R25.reuse, 8.50705917302346158658e+37, PT ;  /* 0x7e8000001900780b */ /* 0x041fe20003f84000 */
[----:B------:R-:W-:Y:S01]  /*03e0*/  @!P1 FMUL R24, R24, 16777216 ;  /* 0x4b80000018189820 */ /* 0x000fe20000400000 */
[----:B------:R-:W-:Y:S02]  /*03f0*/  FSETP.GEU.AND P5, PT, R25, 1.175494350822287508e-38, PT ;  /* 0x008000001900780b */ /* 0x000fe40003fae000 */
[----:B------:R-:W-:Y:S01]  /*0400*/  FSEL R18, R22, 1, P4 ;  /* 0x3f80000016127808 */ /* 0x000fe20002000000 */
[----:B------:R-:W-:-:S02]  /*0410*/  @P2 FMUL R26, R26, 0.25 ;  /* 0x3e8000001a1a2820 */ /* 0x000fc40000400000 */
[----:B------:R-:W0:Y:S01]  /*0420*/  MUFU.RCP R24, R24 ;  /* 0x0000001800187308 */ /* 0x000e220000001000 */
[C---:B-1----:R-:W-:Y:S01]  /*0430*/  FSETP.GT.AND P6, PT, R27.reuse, 8.50705917302346158658e+37, PT ;  /* 0x7e8000001b00780b */ /* 0x042fe20003fc4000 */
[----:B------:R-:W-:Y:S01]  /*0440*/  @!P3 FMUL R26, R26, 16777216 ;  /* 0x4b8000001a1ab820 */ /* 0x000fe20000400000 */
[----:B------:R-:W-:Y:S01]  /*0450*/  FSETP.GEU.AND P2, PT, R27, 1.175494350822287508e-38, PT ;  /* 0x008000001b00780b */ /* 0x000fe20003f4e000 */
[----:B------:R-:W-:Y:S01]  /*0460*/  @!P3 FMUL R20, R20, 16777216 ;  /* 0x4b8000001414b820 */ /* 0x000fe20000400000 */
[----:B------:R-:W-:Y:S01]  /*0470*/  FSEL R22, R22, 1, P6 ;  /* 0x3f80000016167808 */ /* 0x000fe20003000000 */
[----:B------:R-:W-:Y:S02]  /*0480*/  @P4 FMUL R25, R25, 0.25 ;  /* 0x3e80000019194820 */ /* 0x000fe40000400000 */
[----:B------:R-:W1:Y:S01]  /*0490*/  MUFU.RCP R23, R26 ;  /* 0x0000001a00177308 */ /* 0x000e620000001000 */
[----:B------:R-:W-:Y:S01]  /*04a0*/  @!P5 FMUL R18, R18, 16777216 ;  /* 0x4b8000001212d820 */ /* 0x000fe20000400000 */
[----:B------:R-:W-:-:S04]  /*04b0*/  @!P5 FMUL R25, R25, 16777216 ;  /* 0x4b8000001919d820 */ /* 0x000fc80000400000 */
[----:B------:R-:W-:Y:S01]  /*04c0*/  @P6 FMUL R27, R27, 0.25 ;  /* 0x3e8000001b1b6820 */ /* 0x000fe20000400000 */
[----:B0-----:R-:W-:Y:S01]  /*04d0*/  FMUL R21, R24, R21 ;  /* 0x0000001518157220 */ /* 0x001fe20000400000 */
[----:B------:R-:W0:Y:S01]  /*04e0*/  MUFU.RCP R25, R25 ;  /* 0x0000001900197308 */ /* 0x000e220000001000 */
[----:B------:R-:W-:Y:S01]  /*04f0*/  @!P2 FMUL R22, R22, 16777216 ;  /* 0x4b8000001616a820 */ /* 0x000fe20000400000 */
[----:B------:R-:W-:Y:S01]  /*0500*/  @!P2 FMUL R27, R27, 16777216 ;  /* 0x4b8000001b1ba820 */ /* 0x000fe20000400000 */
[----:B------:R-:W-:Y:S01]  /*0510*/  FMUL R21, R12, R21 ;  /* 0x000000150c157220 */ /* 0x000fe20000400000 */
[----:B-1----:R-:W-:-:S04]  /*0520*/  FMUL R20, R23, R20 ;  /* 0x0000001417147220 */ /* 0x002fc80000400000 */
[----:B------:R-:W1:Y:S01]  /*0530*/  MUFU.RCP R19, R27 ;  /* 0x0000001b00137308 */ /* 0x000e620000001000 */
[----:B--2---:R-:W-:Y:S01]  /*0540*/  FFMA R4, R21, R8, R4 ;  /* 0x0000000815047223 */ /* 0x004fe20000000004 */
[----:B------:R-:W-:Y:S01]  /*0550*/  FMUL R20, R13, R20 ;  /* 0x000000140d147220 */ /* 0x000fe20000400000 */
[----:B0-----:R-:W-:-:S03]  /*0560*/  FMUL R25, R25, R18 ;  /* 0x0000001219197220 */ /* 0x001fc60000400000 */
[----:B------:R-:W-:Y:S01]  /*0570*/  FFMA R5, R20, R9, R5 ;  /* 0x0000000914057223 */ /* 0x000fe20000000005 */
[----:B------:R-:W-:Y:S01]  /*0580*/  FMUL R25, R14, R25 ;  /* 0x000000190e197220 */ /* 0x000fe20000400000 */
[----:B-1----:R-:W-:-:S03]  /*0590*/  FMUL R22, R19, R22 ;  /* 0x0000001613167220 */ /* 0x002fc60000400000 */
[----:B------:R-:W-:Y:S01]  /*05a0*/  FFMA R6, R25, R10, R6 ;  /* 0x0000000a19067223 */ /* 0x000fe20000000006 */
[----:B------:R-:W-:-:S04]  /*05b0*/  FMUL R22, R15, R22 ;  /* 0x000000160f167220 */ /* 0x000fc80000400000 */
[----:B------:R-:W-:Y:S01]  /*05c0*/  FFMA R7, R22, R11, R7 ;  /* 0x0000000b16077223 */ /* 0x000fe20000000007 */
[----:B------:R-:W-:Y:S06]  /*05d0*/  @P0 EXIT ;  /* 0x000000000000094d */ /* 0x000fec0003800000 */
[----:B------:R-:W-:Y:S01]  /*05e0*/  STG.E.128 desc[UR4][R2.64], R4 ;  /* 0x0000000402007986 */ /* 0x000fe2000c101d04 */
[----:B------:R-:W-:Y:S05]  /*05f0*/  EXIT ;  /* 0x000000000000794d */ /* 0x000fea0003800000 */
.L_x_0:
[----:B------:R-:W-:-:S00]  /*0600*/  BRA `(.L_x_0) ;  /* 0xfffffffc00fc7947 */ /* 0x000fc0000383ffff */
[----:B------:R-:W-:-:S00]  /*0610*/  NOP ;  /* 0x0000000000007918 */ /* 0x000fc00000000000 */
        /* <DEDUP_REMOVED lines=14> */
.L_x_1:


//--------------------- .nv.global.init           --------------------------
	.section	.nv.global.init,"aw",@progbits
.nv.global.init:
	.type		_$_str,@object
	.size		_$_str,(_$_str_$_2 - _$_str)
_$_str:
        /*0000*/ 	.byte	0x5f, 0x5f, 0x43, 0x55, 0x44, 0x41, 0x5f, 0x46, 0x54, 0x5a, 0x00
	.type		_$_str_$_2,@object
	.size		_$_str_$_2,(.L_1 - _$_str_$_2)
_$_str_$_2:
        /*000b*/ 	.byte	0x5f, 0x5f, 0x43, 0x55, 0x44, 0x41, 0x5f, 0x50, 0x52, 0x45, 0x43, 0x5f, 0x53, 0x51, 0x52, 0x54
        /*001b*/ 	.byte	0x00
.L_1:


//--------------------- .nv.constant0.triton_poi_fused__native_batch_norm_legit_no_training_3 --------------------------
	.section	.nv.constant0.triton_poi_fused__native_batch_norm_legit_no_training_3,"a",@progbits
	.sectionflags	@""
	.align	4
.nv.constant0.triton_poi_fused__native_batch_norm_legit_no_training_3:
	.zero		580
